	.headerflags	@"EF_CUDA_TEXMODE_UNIFIED EF_CUDA_64BIT_ADDRESS EF_CUDA_ACCELERATORS EF_CUDA_SM90 EF_CUDA_VIRTUAL_SM(EF_CUDA_SM90)"
	.elftype	@"ET_EXEC"


//--------------------- .nv.info                  --------------------------
	.section	.nv.info,"",@"SHT_CUDA_INFO"
	.align	4


	//----- nvinfo : EIATTR_REGCOUNT
	.align		4
        /*0000*/ 	.byte	0x04, 0x2f
        /*0002*/ 	.short	(.L_3 - .L_2)
	.align		4
.L_2:
        /*0004*/ 	.word	index@(triton_poi_fused__native_batch_norm_legit_no_training_relu_4)
        /*0008*/ 	.word	0x00000012


	//----- nvinfo : EIATTR_MIN_STACK_SIZE
	.align		4
.L_3:
        /*000c*/ 	.byte	0x04, 0x12
        /*000e*/ 	.short	(.L_5 - .L_4)
	.align		4
.L_4:
        /*0010*/ 	.word	index@(triton_poi_fused__native_batch_norm_legit_no_training_relu_4)
        /*0014*/ 	.word	0x00000000


	//----- nvinfo : EIATTR_FRAME_SIZE
	.align		4
.L_5:
        /*0018*/ 	.byte	0x04, 0x11
        /*001a*/ 	.short	(.L_7 - .L_6)
	.align		4
.L_6:
        /*001c*/ 	.word	index@(triton_poi_fused__native_batch_norm_legit_no_training_relu_4)
        /*0020*/ 	.word	0x00000000


	//----- nvinfo : EIATTR_MIN_STACK_SIZE
	.align		4
.L_7:
        /*0024*/ 	.byte	0x04, 0x12
        /*0026*/ 	.short	(.L_9 - .L_8)
	.align		4
.L_8:
        /*0028*/ 	.word	index@(triton_poi_fused__native_batch_norm_legit_no_training_relu_4)
        /*002c*/ 	.word	0x00000000
.L_9:


//--------------------- .nv.info.triton_poi_fused__native_batch_norm_legit_no_training_relu_4 --------------------------
	.section	.nv.info.triton_poi_fused__native_batch_norm_legit_no_training_relu_4,"",@"SHT_CUDA_INFO"
	.sectionflags	@""
	.align	4


	//----- nvinfo : EIATTR_CUDA_API_VERSION
	.align		4
        /*0000*/ 	.byte	0x04, 0x37
        /*0002*/ 	.short	(.L_11 - .L_10)
.L_10:
        /*0004*/ 	.word	0x0000007c


	//----- nvinfo : EIATTR_KPARAM_INFO
	.align		4
.L_11:
        /*0008*/ 	.byte	0x04, 0x17
        /*000a*/ 	.short	(.L_13 - .L_12)
.L_12:
        /*000c*/ 	.word	0x00000000
        /*0010*/ 	.short	0x0006
        /*0012*/ 	.short	0x0030
        /*0014*/ 	.byte	0x00, 0xf0, 0x11, 0x00


	//----- nvinfo : EIATTR_KPARAM_INFO
	.align		4
.L_13:
        /*0018*/ 	.byte	0x04, 0x17
        /*001a*/ 	.short	(.L_15 - .L_14)
.L_14:
        /*001c*/ 	.word	0x00000000
        /*0020*/ 	.short	0x0005
        /*0022*/ 	.short	0x0028
        /*0024*/ 	.byte	0x00, 0xf4, 0x21, 0x00


	//----- nvinfo : EIATTR_KPARAM_INFO
	.align		4
.L_15:
        /*0028*/ 	.byte	0x04, 0x17
        /*002a*/ 	.short	(.L_17 - .L_16)
.L_16:
        /*002c*/ 	.word	0x00000000
        /*0030*/ 	.short	0x0004
        /*0032*/ 	.short	0x0020
        /*0034*/ 	.byte	0x00, 0xf4, 0x21, 0x00


	//----- nvinfo : EIATTR_KPARAM_INFO
	.align		4
.L_17:
        /*0038*/ 	.byte	0x04, 0x17
        /*003a*/ 	.short	(.L_19 - .L_18)
.L_18:
        /*003c*/ 	.word	0x00000000
        /*0040*/ 	.short	0x0003
        /*0042*/ 	.short	0x0018
        /*0044*/ 	.byte	0x00, 0xf4, 0x21, 0x00


	//----- nvinfo : EIATTR_KPARAM_INFO
	.align		4
.L_19:
        /*0048*/ 	.byte	0x04, 0x17
        /*004a*/ 	.short	(.L_21 - .L_20)
.L_20:
        /*004c*/ 	.word	0x00000000
        /*0050*/ 	.short	0x0002
        /*0052*/ 	.short	0x0010
        /*0054*/ 	.byte	0x00, 0xf4, 0x21, 0x00


	//----- nvinfo : EIATTR_KPARAM_INFO
	.align		4
.L_21:
        /*0058*/ 	.byte	0x04, 0x17
        /*005a*/ 	.short	(.L_23 - .L_22)
.L_22:
        /*005c*/ 	.word	0x00000000
        /*0060*/ 	.short	0x0001
        /*0062*/ 	.short	0x0008
        /*0064*/ 	.byte	0x00, 0xf4, 0x21, 0x00


	//----- nvinfo : EIATTR_KPARAM_INFO
	.align		4
.L_23:
        /*0068*/ 	.byte	0x04, 0x17
        /*006a*/ 	.short	(.L_25 - .L_24)
.L_24:
        /*006c*/ 	.word	0x00000000
        /*0070*/ 	.short	0x0000
        /*0072*/ 	.short	0x0000
        /*0074*/ 	.byte	0x00, 0xf4, 0x21, 0x00


	//----- nvinfo : EIATTR_SPARSE_MMA_MASK
	.align		4
.L_25:
        /*0078*/ 	.byte	0x03, 0x50
        /*007a*/ 	.short	0x0000


	//----- nvinfo : EIATTR_MAXREG_COUNT
	.align		4
        /*007c*/ 	.byte	0x03, 0x1b
        /*007e*/ 	.short	0x00ff


	//----- nvinfo : EIATTR_EXIT_INSTR_OFFSETS
	.align		4
        /*0080*/ 	.byte	0x04, 0x1c
        /*0082*/ 	.short	(.L_27 - .L_26)


	//   ....[0]....
.L_26:
        /*0084*/ 	.word	0x000003d0


	//----- nvinfo : EIATTR_REQNTID
	.align		4
.L_27:
        /*0088*/ 	.byte	0x04, 0x10
        /*008a*/ 	.short	(.L_29 - .L_28)
.L_28:
        /*008c*/ 	.word	0x00000080
        /*0090*/ 	.word	0x00000001
        /*0094*/ 	.word	0x00000001


	//----- nvinfo : EIATTR_CBANK_PARAM_SIZE
	.align		4
.L_29:
        /*0098*/ 	.byte	0x03, 0x19
        /*009a*/ 	.short	0x0034


	//----- nvinfo : EIATTR_PARAM_CBANK
	.align		4
        /*009c*/ 	.byte	0x04, 0x0a
        /*009e*/ 	.short	(.L_31 - .L_30)
	.align		4
.L_30:
        /*00a0*/ 	.word	index@(.nv.constant0.triton_poi_fused__native_batch_norm_legit_no_training_relu_4)
        /*00a4*/ 	.short	0x0210
        /*00a6*/ 	.short	0x0034


	//----- nvinfo : EIATTR_SW_WAR
	.align		4
.L_31:
        /*00a8*/ 	.byte	0x04, 0x36
        /*00aa*/ 	.short	(.L_33 - .L_32)
.L_32:
        /*00ac*/ 	.word	0x00000008
.L_33:


//--------------------- .nv.callgraph             --------------------------
	.section	.nv.callgraph,"",@"SHT_CUDA_CALLGRAPH"
	.align	4
	.sectionentsize	8
	.align		4
        /*0000*/ 	.word	0x00000000
	.align		4
        /*0004*/ 	.word	0xffffffff
	.align		4
        /*0008*/ 	.word	0x00000000
	.align		4
        /*000c*/ 	.word	0xfffffffe
	.align		4
        /*0010*/ 	.word	0x00000000
	.align		4
        /*0014*/ 	.word	0xfffffffd
	.align		4
        /*0018*/ 	.word	0x00000000
	.align		4
        /*001c*/ 	.word	0xfffffffc


//--------------------- .nv.constant4             --------------------------
	.section	.nv.constant4,"a",@progbits
	.align	8
	.align		8
.nv.constant4:
        /*0000*/ 	.dword	_$_str
	.align		8
        /*0008*/ 	.dword	_$_str_$_2


//--------------------- .text.triton_poi_fused__native_batch_norm_legit_no_training_relu_4 --------------------------
	.section	.text.triton_poi_fused__native_batch_norm_legit_no_training_relu_4,"ax",@progbits
	.align	128
        .global         triton_poi_fused__native_batch_norm_legit_no_training_relu_4
        .type           triton_poi_fused__native_batch_norm_legit_no_training_relu_4,@function
        .size           triton_poi_fused__native_batch_norm_legit_no_training_relu_4,(.L_x_1 - triton_poi_fused__native_batch_norm_legit_no_training_relu_4)
        .other          triton_poi_fused__native_batch_norm_legit_no_training_relu_4,@"STO_CUDA_ENTRY STV_DEFAULT"
triton_poi_fused__native_batch_norm_legit_no_training_relu_4:
.text.triton_poi_fused__native_batch_norm_legit_no_training_relu_4:
[----:B------:R-:W-:Y:S01]  /*0000*/  LDC R1, c[0x0][0x28] ;  /* 0x00000a00ff017b82 */ /* 0x000fe20000000800 */
[----:B------:R-:W1:Y:S07]  /*0010*/  S2R R0, SR_TID.X ;  /* 0x0000000000007919 */ /* 0x000e6e0000002100 */
[----:B------:R-:W2:Y:S01]  /*0020*/  LDC.64 R2, c[0x0][0x220] ;  /* 0x00008800ff027b82 */ /* 0x000ea20000000a00 */
[----:B------:R-:W-:Y:S01]  /*0030*/  ULDC.64 UR4, c[0x0][0x208] ;  /* 0x0000820000047ab9 */ /* 0x000fe20000000a00 */
[----:B------:R-:W3:Y:S06]  /*0040*/  S2R R7, SR_CTAID.X ;  /* 0x0000000000077919 */ /* 0x000eec0000002500 */
[----:B------:R-:W4:Y:S08]  /*0050*/  LDC.64 R8, c[0x0][0x228] ;  /* 0x00008a00ff087b82 */ /* 0x000f300000000a00 */
[----:B------:R-:W5:Y:S01]  /*0060*/  LDC.64 R10, c[0x0][0x230] ;  /* 0x00008c00ff0a7b82 */ /* 0x000f620000000a00 */
[----:B-1----:R-:W-:-:S02]  /*0070*/  SHF.L.U32 R0, R0, 0x1, RZ ;  /* 0x0000000100007819 */ /* 0x002fc400000006ff */
[----:B---3--:R-:W-:Y:S02]  /*0080*/  SHF.R.S32.HI R5, RZ, 0x17, R7 ;  /* 0x00000017ff057819 */ /* 0x008fe40000011407 */
[----:B------:R-:W-:Y:S02]  /*0090*/  LOP3.LUT R0, R0, 0xfe, RZ, 0xc0, !PT ;  /* 0x000000fe00007812 */ /* 0x000fe400078ec0ff */
[----:B------:R-:W-:Y:S02]  /*00a0*/  SGXT R5, R5, 0x1 ;  /* 0x000000010505781a */ /* 0x000fe40000000200 */
[----:B------:R-:W-:Y:S02]  /*00b0*/  LEA R0, R7, R0, 0x8 ;  /* 0x0000000007007211 */ /* 0x000fe400078e40ff */
[----:B------:R-:W1:Y:S02]  /*00c0*/  LDC.64 R6, c[0x0][0x218] ;  /* 0x00008600ff067b82 */ /* 0x000e640000000a00 */
[----:B------:R-:W-:-:S04]  /*00d0*/  LEA.HI R5, R5, R0, RZ, 0x8 ;  /* 0x0000000005057211 */ /* 0x000fc800078f40ff */
[----:B------:R-:W-:-:S04]  /*00e0*/  LOP3.LUT R5, R5, 0xffffff00, RZ, 0xc0, !PT ;  /* 0xffffff0005057812 */ /* 0x000fc800078ec0ff */
[----:B------:R-:W-:Y:S02]  /*00f0*/  IADD3 R13, R0, -R5, RZ ;  /* 0x80000005000d7210 */ /* 0x000fe40007ffe0ff */
[----:B------:R-:W3:Y:S03]  /*0100*/  LDC.64 R4, c[0x0][0x210] ;  /* 0x00008400ff047b82 */ /* 0x000ee60000000a00 */
[----:B--2---:R-:W-:-:S06]  /*0110*/  IMAD.WIDE R2, R13, 0x4, R2 ;  /* 0x000000040d027825 */ /* 0x004fcc00078e0202 */
[----:B------:R-:W2:Y:S01]  /*0120*/  LDG.E.EL.64 R2, desc[UR4][R2.64] ;  /* 0x0000000402027981 */ /* 0x000ea2000c2e1b00 */
[----:B-1----:R-:W-:-:S04]  /*0130*/  IMAD.WIDE R6, R13, 0x4, R6 ;  /* 0x000000040d067825 */ /* 0x002fc800078e0206 */
[C---:B----4-:R-:W-:Y:S02]  /*0140*/  IMAD.WIDE R8, R13.reuse, 0x4, R8 ;  /* 0x000000040d087825 */ /* 0x050fe400078e0208 */
[----:B------:R-:W4:Y:S02]  /*0150*/  LDG.E.EL.64 R6, desc[UR4][R6.64] ;  /* 0x0000000406067981 */ /* 0x000f24000c2e1b00 */
[----:B-----5:R-:W-:Y:S02]  /*0160*/  IMAD.WIDE R10, R13, 0x4, R10 ;  /* 0x000000040d0a7825 */ /* 0x020fe400078e020a */
[----:B------:R-:W5:Y:S02]  /*0170*/  LDG.E.EL.64 R8, desc[UR4][R8.64] ;  /* 0x0000000408087981 */ /* 0x000f64000c2e1b00 */
[----:B---3--:R-:W-:Y:S02]  /*0180*/  IMAD.WIDE R4, R0, 0x4, R4 ;  /* 0x0000000400047825 */ /* 0x008fe400078e0204 */
[----:B------:R-:W5:Y:S04]  /*0190*/  LDG.E.EL.64 R10, desc[UR4][R10.64] ;  /* 0x000000040a0a7981 */ /* 0x000f68000c2e1b00 */
[----:B------:R-:W4:Y:S01]  /*01a0*/  LDG.E.64 R4, desc[UR4][R4.64] ;  /* 0x0000000404047981 */ /* 0x000f22000c1e1b00 */
[----:B------:R-:W-:Y:S01]  /*01b0*/  HFMA2.MMA R14, -RZ, RZ, 1.625, 0 ;  /* 0x3e800000ff0e7435 */ /* 0x000fe200000001ff */
[----:B--2---:R-:W-:Y:S01]  /*01c0*/  FADD R2, R2, 9.9999997473787516356e-06 ;  /* 0x3727c5ac02027421 */ /* 0x004fe20000000000 */
[----:B------:R-:W-:-:S03]  /*01d0*/  FADD R3, R3, 9.9999997473787516356e-06 ;  /* 0x3727c5ac03037421 */ /* 0x000fc60000000000 */
[----:B------:R-:W1:Y:S08]  /*01e0*/  MUFU.SQRT R12, R2 ;  /* 0x00000002000c7308 */ /* 0x000e700000002000 */
[----:B------:R2:W3:Y:S01]  /*01f0*/  MUFU.SQRT R13, R3 ;  /* 0x00000003000d7308 */ /* 0x0004e20000002000 */
[C---:B-1----:R-:W-:Y:S02]  /*0200*/  FSETP.GT.AND P0, PT, R12.reuse, 8.50705917302346158658e+37, PT ;  /* 0x7e8000000c00780b */ /* 0x042fe40003f04000 */
[----:B------:R-:W-:Y:S01]  /*0210*/  FSETP.GEU.AND P2, PT, R12, 1.175494350822287508e-38, PT ;  /* 0x008000000c00780b */ /* 0x000fe20003f4e000 */
[----:B--2---:R-:W1:Y:S01]  /*0220*/  LDC.64 R2, c[0x0][0x238] ;  /* 0x00008e00ff027b82 */ /* 0x004e620000000a00 */
[----:B---3--:R-:W-:-:S02]  /*0230*/  FSETP.GT.AND P1, PT, R13, 8.50705917302346158658e+37, PT ;  /* 0x7e8000000d00780b */ /* 0x008fc40003f24000 */
[----:B------:R-:W-:-:S07]  /*0240*/  FSETP.GEU.AND P3, PT, R13, 1.175494350822287508e-38, PT ;  /* 0x008000000d00780b */ /* 0x000fce0003f6e000 */
[----:B------:R-:W-:-:S04]  /*0250*/  @P0 FMUL R12, R12, 0.25 ;  /* 0x3e8000000c0c0820 */ /* 0x000fc80000400000 */
[----:B------:R-:W-:Y:S01]  /*0260*/  @!P2 FMUL R12, R12, 16777216 ;  /* 0x4b8000000c0ca820 */ /* 0x000fe20000400000 */
[----:B------:R-:W-:-:S04]  /*0270*/  @P1 FMUL R13, R13, 0.25 ;  /* 0x3e8000000d0d1820 */ /* 0x000fc80000400000 */
[----:B------:R-:W-:Y:S01]  /*0280*/  @!P3 FMUL R13, R13, 16777216 ;  /* 0x4b8000000d0db820 */ /* 0x000fe20000400000 */
[----:B------:R-:W2:Y:S01]  /*0290*/  MUFU.RCP R12, R12 ;  /* 0x0000000c000c7308 */ /* 0x000ea20000001000 */
[----:B------:R-:W-:-:S07]  /*02a0*/  FSEL R15, R14, 1, P0 ;  /* 0x3f8000000e0f7808 */ /* 0x000fce0000000000 */
[----:B------:R-:W3:Y:S01]  /*02b0*/  MUFU.RCP R13, R13 ;  /* 0x0000000d000d7308 */ /* 0x000ee20000001000 */
[----:B------:R-:W-:Y:S01]  /*02c0*/  FSEL R14, R14, 1, P1 ;  /* 0x3f8000000e0e7808 */ /* 0x000fe20000800000 */
[----:B------:R-:W-:-:S04]  /*02d0*/  @!P2 FMUL R15, R15, 16777216 ;  /* 0x4b8000000f0fa820 */ /* 0x000fc80000400000 */
[----:B------:R-:W-:Y:S01]  /*02e0*/  @!P3 FMUL R14, R14, 16777216 ;  /* 0x4b8000000e0eb820 */ /* 0x000fe20000400000 */
[----:B----4-:R-:W-:Y:S01]  /*02f0*/  FADD R5, R5, -R7 ;  /* 0x8000000705057221 */ /* 0x010fe20000000000 */
[----:B------:R-:W-:Y:S01]  /*0300*/  FADD R4, R4, -R6 ;  /* 0x8000000604047221 */ /* 0x000fe20000000000 */
[----:B--2---:R-:W-:Y:S01]  /*0310*/  FMUL R15, R12, R15 ;  /* 0x0000000f0c0f7220 */ /* 0x004fe20000400000 */
[----:B---3--:R-:W-:-:S03]  /*0320*/  FMUL R14, R13, R14 ;  /* 0x0000000e0d0e7220 */ /* 0x008fc60000400000 */
[----:B------:R-:W-:Y:S01]  /*0330*/  FMUL R15, R4, R15 ;  /* 0x0000000f040f7220 */ /* 0x000fe20000400000 */
[----:B------:R-:W-:-:S03]  /*0340*/  FMUL R14, R5, R14 ;  /* 0x0000000e050e7220 */ /* 0x000fc60000400000 */
[----:B-----5:R-:W-:Y:S01]  /*0350*/  FFMA R8, R8, R15, R10 ;  /* 0x0000000f08087223 */ /* 0x020fe2000000000a */
[----:B------:R-:W-:-:S04]  /*0360*/  FFMA R9, R9, R14, R11 ;  /* 0x0000000e09097223 */ /* 0x000fc8000000000b */
[----:B------:R-:W-:Y:S02]  /*0370*/  FSETP.GEU.AND P0, PT, R8, RZ, PT ;  /* 0x000000ff0800720b */ /* 0x000fe40003f0e000 */
[C---:B------:R-:W-:Y:S01]  /*0380*/  FSETP.GEU.AND P1, PT, R9.reuse, RZ, PT ;  /* 0x000000ff0900720b */ /* 0x040fe20003f2e000 */
[----:B-1----:R-:W-:Y:S01]  /*0390*/  IMAD.WIDE R2, R0, 0x4, R2 ;  /* 0x0000000400027825 */ /* 0x002fe200078e0202 */
[----:B------:R-:W-:Y:S02]  /*03a0*/  FSEL R8, R8, RZ, P0 ;  /* 0x000000ff08087208 */ /* 0x000fe40000000000 */
[----:B------:R-:W-:-:S05]  /*03b0*/  FSEL R9, R9, RZ, P1 ;  /* 0x000000ff09097208 */ /* 0x000fca0000800000 */
[----:B------:R-:W-:Y:S01]  /*03c0*/  STG.E.64 desc[UR4][R2.64], R8 ;  /* 0x0000000802007986 */ /* 0x000fe2000c101b04 */
[----:B------:R-:W-:Y:S05]  /*03d0*/  EXIT ;  /* 0x000000000000794d */ /* 0x000fea0003800000 */
.L_x_0:
[----:B------:R-:W-:-:S00]  /*03e0*/  BRA `(.L_x_0) ;  /* 0xfffffffc00fc7947 */ /* 0x000fc0000383ffff */
[----:B------:R-:W-:-:S00]  /*03f0*/  NOP ;  /* 0x0000000000007918 */ /* 0x000fc00000000000 */
        /* <DEDUP_REMOVED lines=8> */
.L_x_1:


//--------------------- .nv.global.init           --------------------------
	.section	.nv.global.init,"aw",@progbits
.nv.global.init:
	.type		_$_str,@object
	.size		_$_str,(_$_str_$_2 - _$_str)
_$_str:
        /*0000*/ 	.byte	0x5f, 0x5f, 0x43, 0x55, 0x44, 0x41, 0x5f, 0x46, 0x54, 0x5a, 0x00
	.type		_$_str_$_2,@object
	.size		_$_str_$_2,(.L_1 - _$_str_$_2)
_$_str_$_2:
        /*000b*/ 	.byte	0x5f, 0x5f, 0x43, 0x55, 0x44, 0x41, 0x5f, 0x50, 0x52, 0x45, 0x43, 0x5f, 0x53, 0x51, 0x52, 0x54
        /*001b*/ 	.byte	0x00
.L_1:


//--------------------- .nv.constant0.triton_poi_fused__native_batch_norm_legit_no_training_relu_4 --------------------------
	.section	.nv.constant0.triton_poi_fused__native_batch_norm_legit_no_training_relu_4,"a",@progbits
	.sectionflags	@""
	.align	4
.nv.constant0.triton_poi_fused__native_batch_norm_legit_no_training_relu_4:
	.zero		580
